	.headerflags	@"EF_CUDA_TEXMODE_UNIFIED EF_CUDA_64BIT_ADDRESS EF_CUDA_ACCELERATORS EF_CUDA_SM90 EF_CUDA_VIRTUAL_SM(EF_CUDA_SM90)"
	.elftype	@"ET_EXEC"


//--------------------- .nv.info                  --------------------------
	.section	.nv.info,"",@"SHT_CUDA_INFO"
	.align	4


	//----- nvinfo : EIATTR_REGCOUNT
	.align		4
        /*0000*/ 	.byte	0x04, 0x2f
        /*0002*/ 	.short	(.L_1 - .L_0)
	.align		4
.L_0:
        /*0004*/ 	.word	index@(triton_poi_fused__to_copy_add_arange_clamp_mul_sub_137)
        /*0008*/ 	.word	0x0000000c


	//----- nvinfo : EIATTR_MIN_STACK_SIZE
	.align		4
.L_1:
        /*000c*/ 	.byte	0x04, 0x12
        /*000e*/ 	.short	(.L_3 - .L_2)
	.align		4
.L_2:
        /*0010*/ 	.word	index@(triton_poi_fused__to_copy_add_arange_clamp_mul_sub_137)
        /*0014*/ 	.word	0x00000000


	//----- nvinfo : EIATTR_FRAME_SIZE
	.align		4
.L_3:
        /*0018*/ 	.byte	0x04, 0x11
        /*001a*/ 	.short	(.L_5 - .L_4)
	.align		4
.L_4:
        /*001c*/ 	.word	index@(triton_poi_fused__to_copy_add_arange_clamp_mul_sub_137)
        /*0020*/ 	.word	0x00000000


	//----- nvinfo : EIATTR_MIN_STACK_SIZE
	.align		4
.L_5:
        /*0024*/ 	.byte	0x04, 0x12
        /*0026*/ 	.short	(.L_7 - .L_6)
	.align		4
.L_6:
        /*0028*/ 	.word	index@(triton_poi_fused__to_copy_add_arange_clamp_mul_sub_137)
        /*002c*/ 	.word	0x00000000
.L_7:


//--------------------- .nv.info.triton_poi_fused__to_copy_add_arange_clamp_mul_sub_137 --------------------------
	.section	.nv.info.triton_poi_fused__to_copy_add_arange_clamp_mul_sub_137,"",@"SHT_CUDA_INFO"
	.sectionflags	@""
	.align	4


	//----- nvinfo : EIATTR_CUDA_API_VERSION
	.align		4
        /*0000*/ 	.byte	0x04, 0x37
        /*0002*/ 	.short	(.L_9 - .L_8)
.L_8:
        /*0004*/ 	.word	0x0000007c


	//----- nvinfo : EIATTR_KPARAM_INFO
	.align		4
.L_9:
        /*0008*/ 	.byte	0x04, 0x17
        /*000a*/ 	.short	(.L_11 - .L_10)
.L_10:
        /*000c*/ 	.word	0x00000000
        /*0010*/ 	.short	0x0001
        /*0012*/ 	.short	0x0008
        /*0014*/ 	.byte	0x00, 0xf0, 0x11, 0x00


	//----- nvinfo : EIATTR_KPARAM_INFO
	.align		4
.L_11:
        /*0018*/ 	.byte	0x04, 0x17
        /*001a*/ 	.short	(.L_13 - .L_12)
.L_12:
        /*001c*/ 	.word	0x00000000
        /*0020*/ 	.short	0x0000
        /*0022*/ 	.short	0x0000
        /*0024*/ 	.byte	0x00, 0xf4, 0x21, 0x00


	//----- nvinfo : EIATTR_SPARSE_MMA_MASK
	.align		4
.L_13:
        /*0028*/ 	.byte	0x03, 0x50
        /*002a*/ 	.short	0x0000


	//----- nvinfo : EIATTR_MAXREG_COUNT
	.align		4
        /*002c*/ 	.byte	0x03, 0x1b
        /*002e*/ 	.short	0x00ff


	//----- nvinfo : EIATTR_EXIT_INSTR_OFFSETS
	.align		4
        /*0030*/ 	.byte	0x04, 0x1c
        /*0032*/ 	.short	(.L_15 - .L_14)


	//   ....[0]....
.L_14:
        /*0034*/ 	.word	0x00000190


	//   ....[1]....
        /*0038*/ 	.word	0x000001c0


	//----- nvinfo : EIATTR_REQNTID
	.align		4
.L_15:
        /*003c*/ 	.byte	0x04, 0x10
        /*003e*/ 	.short	(.L_17 - .L_16)
.L_16:
        /*0040*/ 	.word	0x00000020
        /*0044*/ 	.word	0x00000001
        /*0048*/ 	.word	0x00000001


	//----- nvinfo : EIATTR_CBANK_PARAM_SIZE
	.align		4
.L_17:
        /*004c*/ 	.byte	0x03, 0x19
        /*004e*/ 	.short	0x000c


	//----- nvinfo : EIATTR_PARAM_CBANK
	.align		4
        /*0050*/ 	.byte	0x04, 0x0a
        /*0052*/ 	.short	(.L_19 - .L_18)
	.align		4
.L_18:
        /*0054*/ 	.word	index@(.nv.constant0.triton_poi_fused__to_copy_add_arange_clamp_mul_sub_137)
        /*0058*/ 	.short	0x0210
        /*005a*/ 	.short	0x000c


	//----- nvinfo : EIATTR_SW_WAR
	.align		4
.L_19:
        /*005c*/ 	.byte	0x04, 0x36
        /*005e*/ 	.short	(.L_21 - .L_20)
.L_20:
        /*0060*/ 	.word	0x00000008
.L_21:


//--------------------- .nv.callgraph             --------------------------
	.section	.nv.callgraph,"",@"SHT_CUDA_CALLGRAPH"
	.align	4
	.sectionentsize	8
	.align		4
        /*0000*/ 	.word	0x00000000
	.align		4
        /*0004*/ 	.word	0xffffffff
	.align		4
        /*0008*/ 	.word	0x00000000
	.align		4
        /*000c*/ 	.word	0xfffffffe
	.align		4
        /*0010*/ 	.word	0x00000000
	.align		4
        /*0014*/ 	.word	0xfffffffd
	.align		4
        /*0018*/ 	.word	0x00000000
	.align		4
        /*001c*/ 	.word	0xfffffffc


//--------------------- .text.triton_poi_fused__to_copy_add_arange_clamp_mul_sub_137 --------------------------
	.section	.text.triton_poi_fused__to_copy_add_arange_clamp_mul_sub_137,"ax",@progbits
	.align	128
        .global         triton_poi_fused__to_copy_add_arange_clamp_mul_sub_137
        .type           triton_poi_fused__to_copy_add_arange_clamp_mul_sub_137,@function
        .size           triton_poi_fused__to_copy_add_arange_clamp_mul_sub_137,(.L_x_1 - triton_poi_fused__to_copy_add_arange_clamp_mul_sub_137)
        .other          triton_poi_fused__to_copy_add_arange_clamp_mul_sub_137,@"STO_CUDA_ENTRY STV_DEFAULT"
triton_poi_fused__to_copy_add_arange_clamp_mul_sub_137:
.text.triton_poi_fused__to_copy_add_arange_clamp_mul_sub_137:
[----:B------:R-:W0:Y:S02]  /*0000*/  LDC R1, c[0x0][0x28] ;  /* 0x00000a00ff017b82 */ /* 0x000e240000000800 */
[----:B------:R-:W1:Y:S01]  /*0010*/  S2R R0, SR_TID.X ;  /* 0x0000000000007919 */ /* 0x000e620000002100 */
[----:B------:R-:W-:Y:S01]  /*0020*/  HFMA2.MMA R3, -RZ, RZ, 1.5, 0 ;  /* 0x3e000000ff037435 */ /* 0x000fe200000001ff */
[----:B------:R-:W2:Y:S01]  /*0030*/  S2R R5, SR_CTAID.X ;  /* 0x0000000000057919 */ /* 0x000ea20000002500 */
[----:B-1----:R-:W-:-:S05]  /*0040*/  IMAD.SHL.U32 R0, R0, 0x2, RZ ;  /* 0x0000000200007824 */ /* 0x002fca00078e00ff */
[----:B------:R-:W-:-:S05]  /*0050*/  LOP3.LUT R0, R0, 0x3e, RZ, 0xc0, !PT ;  /* 0x0000003e00007812 */ /* 0x000fca00078ec0ff */
[----:B--2---:R-:W-:-:S05]  /*0060*/  IMAD R5, R5, 0x40, R0 ;  /* 0x0000004005057824 */ /* 0x004fca00078e0200 */
[----:B------:R-:W-:Y:S02]  /*0070*/  IADD3 R0, R5, 0x1, RZ ;  /* 0x0000000105007810 */ /* 0x000fe40007ffe0ff */
[----:B------:R-:W-:Y:S02]  /*0080*/  I2FP.F32.S32 R2, R5 ;  /* 0x0000000500027245 */ /* 0x000fe40000201400 */
[----:B------:R-:W-:Y:S02]  /*0090*/  I2FP.F32.S32 R0, R0 ;  /* 0x0000000000007245 */ /* 0x000fe40000201400 */
[----:B------:R-:W-:Y:S01]  /*00a0*/  ISETP.GE.AND P0, PT, R5, 0x40, PT ;  /* 0x000000400500780c */ /* 0x000fe20003f06270 */
[----:B------:R-:W-:Y:S02]  /*00b0*/  FADD R2, R2, 0.5 ;  /* 0x3f00000002027421 */ /* 0x000fe40000000000 */
[----:B------:R-:W-:Y:S02]  /*00c0*/  FADD R0, R0, 0.5 ;  /* 0x3f00000000007421 */ /* 0x000fe40000000000 */
[----:B------:R-:W-:-:S02]  /*00d0*/  FFMA R2, R2, R3, -0.5 ;  /* 0xbf00000002027423 */ /* 0x000fc40000000003 */
[----:B------:R-:W-:-:S03]  /*00e0*/  FFMA R0, R0, R3, -0.5 ;  /* 0xbf00000000007423 */ /* 0x000fc60000000003 */
[----:B------:R-:W-:Y:S02]  /*00f0*/  FMNMX R4, RZ, R2, !PT ;  /* 0x00000002ff047209 */ /* 0x000fe40007800000 */
[----:B------:R-:W1:Y:S01]  /*0100*/  LDC.64 R2, c[0x0][0x210] ;  /* 0x00008400ff027b82 */ /* 0x000e620000000a00 */
[----:B------:R-:W-:Y:S01]  /*0110*/  FMNMX R0, RZ, R0, !PT ;  /* 0x00000000ff007209 */ /* 0x000fe20007800000 */
[----:B------:R-:W2:Y:S08]  /*0120*/  F2I.TRUNC.NTZ R6, R4 ;  /* 0x0000000400067305 */ /* 0x000eb0000020f100 */
[----:B------:R-:W3:Y:S01]  /*0130*/  F2I.TRUNC.NTZ R7, R0 ;  /* 0x0000000000077305 */ /* 0x000ee2000020f100 */
[----:B--2---:R-:W-:-:S05]  /*0140*/  I2FP.F32.S32 R9, R6 ;  /* 0x0000000600097245 */ /* 0x004fca0000201400 */
[----:B------:R-:W-:Y:S01]  /*0150*/  FADD.SAT R6, R4, -R9 ;  /* 0x8000000904067221 */ /* 0x000fe20000002000 */
[----:B-1----:R-:W-:Y:S01]  /*0160*/  IMAD.WIDE R2, R5, 0x4, R2 ;  /* 0x0000000405027825 */ /* 0x002fe200078e0202 */
[----:B---3--:R-:W-:-:S05]  /*0170*/  I2FP.F32.S32 R7, R7 ;  /* 0x0000000700077245 */ /* 0x008fca0000201400 */
[----:B------:R-:W-:Y:S01]  /*0180*/  FADD.SAT R7, R0, -R7 ;  /* 0x8000000700077221 */ /* 0x000fe20000002000 */
[----:B------:R-:W-:Y:S06]  /*0190*/  @P0 EXIT ;  /* 0x000000000000094d */ /* 0x000fec0003800000 */
[----:B------:R-:W-:Y:S02]  /*01a0*/  ULDC.64 UR4, c[0x0][0x208] ;  /* 0x0000820000047ab9 */ /* 0x000fe40000000a00 */
[----:B------:R-:W-:Y:S01]  /*01b0*/  STG.E.64 desc[UR4][R2.64], R6 ;  /* 0x0000000602007986 */ /* 0x000fe2000c101b04 */
[----:B------:R-:W-:Y:S05]  /*01c0*/  EXIT ;  /* 0x000000000000794d */ /* 0x000fea0003800000 */
.L_x_0:
[----:B------:R-:W-:-:S00]  /*01d0*/  BRA `(.L_x_0) ;  /* 0xfffffffc00fc7947 */ /* 0x000fc0000383ffff */
[----:B------:R-:W-:-:S00]  /*01e0*/  NOP ;  /* 0x0000000000007918 */ /* 0x000fc00000000000 */
        /* <DEDUP_REMOVED lines=9> */
.L_x_1:


//--------------------- .nv.constant0.triton_poi_fused__to_copy_add_arange_clamp_mul_sub_137 --------------------------
	.section	.nv.constant0.triton_poi_fused__to_copy_add_arange_clamp_mul_sub_137,"a",@progbits
	.sectionflags	@""
	.align	4
.nv.constant0.triton_poi_fused__to_copy_add_arange_clamp_mul_sub_137:
	.zero		540
